//
// Generated by NVIDIA NVVM Compiler
//
// Compiler Build ID: CL-36424714
// Cuda compilation tools, release 13.0, V13.0.88
// Based on NVVM 20.0.0
//

.version 9.0
.target sm_100
.address_size 64

	// .globl	_Z10matmul_onePfS_S_i
// _ZZ10matmul_onePfS_S_iE4temp has been demoted

.visible .entry _Z10matmul_onePfS_S_i(
	.param .u64 .ptr .align 1 _Z10matmul_onePfS_S_i_param_0,
	.param .u64 .ptr .align 1 _Z10matmul_onePfS_S_i_param_1,
	.param .u64 .ptr .align 1 _Z10matmul_onePfS_S_i_param_2,
	.param .u32 _Z10matmul_onePfS_S_i_param_3
)
{
	.reg .pred 	%p<4>;
	.reg .b32 	%r<22>;
	.reg .b32 	%f<137>;
	.reg .b64 	%rd<20>;
	// demoted variable
	.shared .align 4 .b8 _ZZ10matmul_onePfS_S_iE4temp[128];
	ld.param.u64 	%rd8, [_Z10matmul_onePfS_S_i_param_0];
	ld.param.u64 	%rd9, [_Z10matmul_onePfS_S_i_param_1];
	ld.param.u64 	%rd10, [_Z10matmul_onePfS_S_i_param_2];
	ld.param.u32 	%r12, [_Z10matmul_onePfS_S_i_param_3];
	cvta.to.global.u64 	%rd1, %rd10;
	cvta.to.global.u64 	%rd11, %rd9;
	cvta.to.global.u64 	%rd12, %rd8;
	mov.u32 	%r13, %ctaid.x;
	mov.u32 	%r14, %ntid.x;
	mov.u32 	%r1, %tid.x;
	mad.lo.s32 	%r15, %r13, %r14, %r1;
	mul.lo.s32 	%r20, %r12, 10;
	add.s32 	%r16, %r20, %r15;
	mul.wide.s32 	%rd13, %r16, 4;
	add.s64 	%rd2, %rd12, %rd13;
	mul.lo.s32 	%r19, %r15, 10;
	shl.b32 	%r17, %r1, 2;
	mov.u32 	%r18, _ZZ10matmul_onePfS_S_iE4temp;
	add.s32 	%r4, %r18, %r17;
	mul.wide.s32 	%rd14, %r20, 4;
	add.s64 	%rd15, %rd14, %rd1;
	add.s64 	%rd19, %rd15, 4;
	add.s64 	%rd4, %rd11, 4;
	mov.b32 	%r21, 0;
$L__BB0_1:
	setp.ne.s32 	%p1, %r1, 0;
	mul.wide.s32 	%rd16, %r19, 4;
	add.s64 	%rd6, %rd4, %rd16;
	ld.global.f32 	%f1, [%rd2];
	ld.global.f32 	%f2, [%rd6+-4];
	mul.f32 	%f3, %f1, %f2;
	st.shared.f32 	[%r4], %f3;
	bar.sync 	0;
	@%p1 bra 	$L__BB0_3;
	ld.shared.f32 	%f4, [_ZZ10matmul_onePfS_S_iE4temp];
	add.f32 	%f5, %f4, 0f00000000;
	ld.shared.f32 	%f6, [_ZZ10matmul_onePfS_S_iE4temp+4];
	add.f32 	%f7, %f5, %f6;
	ld.shared.f32 	%f8, [_ZZ10matmul_onePfS_S_iE4temp+8];
	add.f32 	%f9, %f7, %f8;
	ld.shared.f32 	%f10, [_ZZ10matmul_onePfS_S_iE4temp+12];
	add.f32 	%f11, %f9, %f10;
	ld.shared.f32 	%f12, [_ZZ10matmul_onePfS_S_iE4temp+16];
	add.f32 	%f13, %f11, %f12;
	ld.shared.f32 	%f14, [_ZZ10matmul_onePfS_S_iE4temp+20];
	add.f32 	%f15, %f13, %f14;
	ld.shared.f32 	%f16, [_ZZ10matmul_onePfS_S_iE4temp+24];
	add.f32 	%f17, %f15, %f16;
	ld.shared.f32 	%f18, [_ZZ10matmul_onePfS_S_iE4temp+28];
	add.f32 	%f19, %f17, %f18;
	ld.shared.f32 	%f20, [_ZZ10matmul_onePfS_S_iE4temp+32];
	add.f32 	%f21, %f19, %f20;
	ld.shared.f32 	%f22, [_ZZ10matmul_onePfS_S_iE4temp+36];
	add.f32 	%f23, %f21, %f22;
	ld.shared.f32 	%f24, [_ZZ10matmul_onePfS_S_iE4temp+40];
	add.f32 	%f25, %f23, %f24;
	ld.shared.f32 	%f26, [_ZZ10matmul_onePfS_S_iE4temp+44];
	add.f32 	%f27, %f25, %f26;
	ld.shared.f32 	%f28, [_ZZ10matmul_onePfS_S_iE4temp+48];
	add.f32 	%f29, %f27, %f28;
	ld.shared.f32 	%f30, [_ZZ10matmul_onePfS_S_iE4temp+52];
	add.f32 	%f31, %f29, %f30;
	ld.shared.f32 	%f32, [_ZZ10matmul_onePfS_S_iE4temp+56];
	add.f32 	%f33, %f31, %f32;
	ld.shared.f32 	%f34, [_ZZ10matmul_onePfS_S_iE4temp+60];
	add.f32 	%f35, %f33, %f34;
	ld.shared.f32 	%f36, [_ZZ10matmul_onePfS_S_iE4temp+64];
	add.f32 	%f37, %f35, %f36;
	ld.shared.f32 	%f38, [_ZZ10matmul_onePfS_S_iE4temp+68];
	add.f32 	%f39, %f37, %f38;
	ld.shared.f32 	%f40, [_ZZ10matmul_onePfS_S_iE4temp+72];
	add.f32 	%f41, %f39, %f40;
	ld.shared.f32 	%f42, [_ZZ10matmul_onePfS_S_iE4temp+76];
	add.f32 	%f43, %f41, %f42;
	ld.shared.f32 	%f44, [_ZZ10matmul_onePfS_S_iE4temp+80];
	add.f32 	%f45, %f43, %f44;
	ld.shared.f32 	%f46, [_ZZ10matmul_onePfS_S_iE4temp+84];
	add.f32 	%f47, %f45, %f46;
	ld.shared.f32 	%f48, [_ZZ10matmul_onePfS_S_iE4temp+88];
	add.f32 	%f49, %f47, %f48;
	ld.shared.f32 	%f50, [_ZZ10matmul_onePfS_S_iE4temp+92];
	add.f32 	%f51, %f49, %f50;
	ld.shared.f32 	%f52, [_ZZ10matmul_onePfS_S_iE4temp+96];
	add.f32 	%f53, %f51, %f52;
	ld.shared.f32 	%f54, [_ZZ10matmul_onePfS_S_iE4temp+100];
	add.f32 	%f55, %f53, %f54;
	ld.shared.f32 	%f56, [_ZZ10matmul_onePfS_S_iE4temp+104];
	add.f32 	%f57, %f55, %f56;
	ld.shared.f32 	%f58, [_ZZ10matmul_onePfS_S_iE4temp+108];
	add.f32 	%f59, %f57, %f58;
	ld.shared.f32 	%f60, [_ZZ10matmul_onePfS_S_iE4temp+112];
	add.f32 	%f61, %f59, %f60;
	ld.shared.f32 	%f62, [_ZZ10matmul_onePfS_S_iE4temp+116];
	add.f32 	%f63, %f61, %f62;
	ld.shared.f32 	%f64, [_ZZ10matmul_onePfS_S_iE4temp+120];
	add.f32 	%f65, %f63, %f64;
	ld.shared.f32 	%f66, [_ZZ10matmul_onePfS_S_iE4temp+124];
	add.f32 	%f67, %f65, %f66;
	mul.wide.s32 	%rd17, %r20, 4;
	add.s64 	%rd18, %rd1, %rd17;
	atom.global.add.f32 	%f68, [%rd18], %f67;
$L__BB0_3:
	setp.ne.s32 	%p2, %r1, 0;
	ld.global.f32 	%f69, [%rd2];
	ld.global.f32 	%f70, [%rd6];
	mul.f32 	%f71, %f69, %f70;
	st.shared.f32 	[%r4], %f71;
	bar.sync 	0;
	@%p2 bra 	$L__BB0_5;
	ld.shared.f32 	%f72, [_ZZ10matmul_onePfS_S_iE4temp];
	add.f32 	%f73, %f72, 0f00000000;
	ld.shared.f32 	%f74, [_ZZ10matmul_onePfS_S_iE4temp+4];
	add.f32 	%f75, %f73, %f74;
	ld.shared.f32 	%f76, [_ZZ10matmul_onePfS_S_iE4temp+8];
	add.f32 	%f77, %f75, %f76;
	ld.shared.f32 	%f78, [_ZZ10matmul_onePfS_S_iE4temp+12];
	add.f32 	%f79, %f77, %f78;
	ld.shared.f32 	%f80, [_ZZ10matmul_onePfS_S_iE4temp+16];
	add.f32 	%f81, %f79, %f80;
	ld.shared.f32 	%f82, [_ZZ10matmul_onePfS_S_iE4temp+20];
	add.f32 	%f83, %f81, %f82;
	ld.shared.f32 	%f84, [_ZZ10matmul_onePfS_S_iE4temp+24];
	add.f32 	%f85, %f83, %f84;
	ld.shared.f32 	%f86, [_ZZ10matmul_onePfS_S_iE4temp+28];
	add.f32 	%f87, %f85, %f86;
	ld.shared.f32 	%f88, [_ZZ10matmul_onePfS_S_iE4temp+32];
	add.f32 	%f89, %f87, %f88;
	ld.shared.f32 	%f90, [_ZZ10matmul_onePfS_S_iE4temp+36];
	add.f32 	%f91, %f89, %f90;
	ld.shared.f32 	%f92, [_ZZ10matmul_onePfS_S_iE4temp+40];
	add.f32 	%f93, %f91, %f92;
	ld.shared.f32 	%f94, [_ZZ10matmul_onePfS_S_iE4temp+44];
	add.f32 	%f95, %f93, %f94;
	ld.shared.f32 	%f96, [_ZZ10matmul_onePfS_S_iE4temp+48];
	add.f32 	%f97, %f95, %f96;
	ld.shared.f32 	%f98, [_ZZ10matmul_onePfS_S_iE4temp+52];
	add.f32 	%f99, %f97, %f98;
	ld.shared.f32 	%f100, [_ZZ10matmul_onePfS_S_iE4temp+56];
	add.f32 	%f101, %f99, %f100;
	ld.shared.f32 	%f102, [_ZZ10matmul_onePfS_S_iE4temp+60];
	add.f32 	%f103, %f101, %f102;
	ld.shared.f32 	%f104, [_ZZ10matmul_onePfS_S_iE4temp+64];
	add.f32 	%f105, %f103, %f104;
	ld.shared.f32 	%f106, [_ZZ10matmul_onePfS_S_iE4temp+68];
	add.f32 	%f107, %f105, %f106;
	ld.shared.f32 	%f108, [_ZZ10matmul_onePfS_S_iE4temp+72];
	add.f32 	%f109, %f107, %f108;
	ld.shared.f32 	%f110, [_ZZ10matmul_onePfS_S_iE4temp+76];
	add.f32 	%f111, %f109, %f110;
	ld.shared.f32 	%f112, [_ZZ10matmul_onePfS_S_iE4temp+80];
	add.f32 	%f113, %f111, %f112;
	ld.shared.f32 	%f114, [_ZZ10matmul_onePfS_S_iE4temp+84];
	add.f32 	%f115, %f113, %f114;
	ld.shared.f32 	%f116, [_ZZ10matmul_onePfS_S_iE4temp+88];
	add.f32 	%f117, %f115, %f116;
	ld.shared.f32 	%f118, [_ZZ10matmul_onePfS_S_iE4temp+92];
	add.f32 	%f119, %f117, %f118;
	ld.shared.f32 	%f120, [_ZZ10matmul_onePfS_S_iE4temp+96];
	add.f32 	%f121, %f119, %f120;
	ld.shared.f32 	%f122, [_ZZ10matmul_onePfS_S_iE4temp+100];
	add.f32 	%f123, %f121, %f122;
	ld.shared.f32 	%f124, [_ZZ10matmul_onePfS_S_iE4temp+104];
	add.f32 	%f125, %f123, %f124;
	ld.shared.f32 	%f126, [_ZZ10matmul_onePfS_S_iE4temp+108];
	add.f32 	%f127, %f125, %f126;
	ld.shared.f32 	%f128, [_ZZ10matmul_onePfS_S_iE4temp+112];
	add.f32 	%f129, %f127, %f128;
	ld.shared.f32 	%f130, [_ZZ10matmul_onePfS_S_iE4temp+116];
	add.f32 	%f131, %f129, %f130;
	ld.shared.f32 	%f132, [_ZZ10matmul_onePfS_S_iE4temp+120];
	add.f32 	%f133, %f131, %f132;
	ld.shared.f32 	%f134, [_ZZ10matmul_onePfS_S_iE4temp+124];
	add.f32 	%f135, %f133, %f134;
	atom.global.add.f32 	%f136, [%rd19], %f135;
$L__BB0_5:
	add.s32 	%r21, %r21, 2;
	add.s64 	%rd19, %rd19, 8;
	add.s32 	%r20, %r20, 2;
	add.s32 	%r19, %r19, 2;
	setp.ne.s32 	%p3, %r21, 10;
	@%p3 bra 	$L__BB0_1;
	ret;

}
	// .globl	_Z10matmul_twoPfS_S_
.visible .entry _Z10matmul_twoPfS_S_(
	.param .u64 .ptr .align 1 _Z10matmul_twoPfS_S__param_0,
	.param .u64 .ptr .align 1 _Z10matmul_twoPfS_S__param_1,
	.param .u64 .ptr .align 1 _Z10matmul_twoPfS_S__param_2
)
{
	.reg .pred 	%p<4>;
	.reg .b32 	%r<11>;
	.reg .b32 	%f<34>;
	.reg .b64 	%rd<13>;

	ld.param.u64 	%rd1, [_Z10matmul_twoPfS_S__param_0];
	ld.param.u64 	%rd2, [_Z10matmul_twoPfS_S__param_1];
	ld.param.u64 	%rd3, [_Z10matmul_twoPfS_S__param_2];
	mov.u32 	%r3, %ctaid.y;
	mov.u32 	%r4, %ntid.y;
	mov.u32 	%r5, %tid.y;
	mad.lo.s32 	%r1, %r3, %r4, %r5;
	mov.u32 	%r6, %ctaid.x;
	mov.u32 	%r7, %ntid.x;
	mov.u32 	%r8, %tid.x;
	mad.lo.s32 	%r2, %r6, %r7, %r8;
	setp.gt.u32 	%p1, %r1, 9;
	setp.gt.s32 	%p2, %r2, 9;
	mov.f32 	%f33, 0f00000000;
	or.pred  	%p3, %p1, %p2;
	@%p3 bra 	$L__BB1_2;
	cvta.to.global.u64 	%rd4, %rd1;
	cvta.to.global.u64 	%rd5, %rd2;
	mul.lo.s32 	%r9, %r1, 10;
	mul.wide.u32 	%rd6, %r9, 4;
	add.s64 	%rd7, %rd4, %rd6;
	ld.global.f32 	%f4, [%rd7];
	mul.wide.s32 	%rd8, %r2, 4;
	add.s64 	%rd9, %rd5, %rd8;
	ld.global.f32 	%f5, [%rd9];
	fma.rn.f32 	%f6, %f4, %f5, 0f00000000;
	ld.global.f32 	%f7, [%rd7+4];
	ld.global.f32 	%f8, [%rd9+40];
	fma.rn.f32 	%f9, %f7, %f8, %f6;
	ld.global.f32 	%f10, [%rd7+8];
	ld.global.f32 	%f11, [%rd9+80];
	fma.rn.f32 	%f12, %f10, %f11, %f9;
	ld.global.f32 	%f13, [%rd7+12];
	ld.global.f32 	%f14, [%rd9+120];
	fma.rn.f32 	%f15, %f13, %f14, %f12;
	ld.global.f32 	%f16, [%rd7+16];
	ld.global.f32 	%f17, [%rd9+160];
	fma.rn.f32 	%f18, %f16, %f17, %f15;
	ld.global.f32 	%f19, [%rd7+20];
	ld.global.f32 	%f20, [%rd9+200];
	fma.rn.f32 	%f21, %f19, %f20, %f18;
	ld.global.f32 	%f22, [%rd7+24];
	ld.global.f32 	%f23, [%rd9+240];
	fma.rn.f32 	%f24, %f22, %f23, %f21;
	ld.global.f32 	%f25, [%rd7+28];
	ld.global.f32 	%f26, [%rd9+280];
	fma.rn.f32 	%f27, %f25, %f26, %f24;
	ld.global.f32 	%f28, [%rd7+32];
	ld.global.f32 	%f29, [%rd9+320];
	fma.rn.f32 	%f30, %f28, %f29, %f27;
	ld.global.f32 	%f31, [%rd7+36];
	ld.global.f32 	%f32, [%rd9+360];
	fma.rn.f32 	%f33, %f31, %f32, %f30;
$L__BB1_2:
	cvta.to.global.u64 	%rd10, %rd3;
	mad.lo.s32 	%r10, %r1, 10, %r2;
	mul.wide.s32 	%rd11, %r10, 4;
	add.s64 	%rd12, %rd10, %rd11;
	st.global.f32 	[%rd12], %f33;
	ret;

}


// ===== COMPILED SASS (sm_100) =====

	.target	sm_100

	.elftype	@"ET_EXEC"


//--------------------- .note.nv.tkinfo           --------------------------
	.section	.note.nv.tkinfo,"",@"SHT_NOTE"
	.sectionflags	@"SHF_NOTE_NV_TKINFO"
	.tkinfo
        /*0018*/ 	.word	0x00000002
        /*0030*/ 	.string	""
        /*0030*/ 	.string	"ptxas"
        /*0030*/ 	.string	"Cuda compilation tools, release 13.0, V13.0.88"
        /*0030*/ 	.string	"Build cuda_13.0.r13.0/compiler.36424714_0"
        /*0030*/ 	.string	"-arch sm_100 -m 64 "



//--------------------- .note.nv.cuinfo           --------------------------
	.section	.note.nv.cuinfo,"",@"SHT_NOTE"
	.sectionflags	@"SHF_NOTE_NV_CUINFO"
        /*0018*/ 	.short	0x0002
        /*001a*/ 	.short	0x0064
        /*001c*/ 	.short	0x0082
	.zero		2


//--------------------- .nv.info                  --------------------------
	.section	.nv.info,"",@"SHT_CUDA_INFO"
	.align	4


	//----- nvinfo : EIATTR_REGCOUNT
	.align		4
        /*0000*/ 	.byte	0x04, 0x2f
        /*0002*/ 	.short	(.L_1 - .L_0)
	.align		4
.L_0:
        /*0004*/ 	.word	index@(_Z10matmul_onePfS_S_i)
        /*0008*/ 	.word	0x0000001e


	//----- nvinfo : EIATTR_FRAME_SIZE
	.align		4
.L_1:
        /*000c*/ 	.byte	0x04, 0x11
        /*000e*/ 	.short	(.L_3 - .L_2)
	.align		4
.L_2:
        /*0010*/ 	.word	index@(_Z10matmul_onePfS_S_i)
        /*0014*/ 	.word	0x00000000


	//----- nvinfo : EIATTR_REGCOUNT
	.align		4
.L_3:
        /*0018*/ 	.byte	0x04, 0x2f
        /*001a*/ 	.short	(.L_5 - .L_4)
	.align		4
.L_4:
        /*001c*/ 	.word	index@(_Z10matmul_twoPfS_S_)
        /*0020*/ 	.word	0x0000001e


	//----- nvinfo : EIATTR_FRAME_SIZE
	.align		4
.L_5:
        /*0024*/ 	.byte	0x04, 0x11
        /*0026*/ 	.short	(.L_7 - .L_6)
	.align		4
.L_6:
        /*0028*/ 	.word	index@(_Z10matmul_twoPfS_S_)
        /*002c*/ 	.word	0x00000000


	//----- nvinfo : EIATTR_MIN_STACK_SIZE
	.align		4
.L_7:
        /*0030*/ 	.byte	0x04, 0x12
        /*0032*/ 	.short	(.L_9 - .L_8)
	.align		4
.L_8:
        /*0034*/ 	.word	index@(_Z10matmul_twoPfS_S_)
        /*0038*/ 	.word	0x00000000


	//----- nvinfo : EIATTR_MIN_STACK_SIZE
	.align		4
.L_9:
        /*003c*/ 	.byte	0x04, 0x12
        /*003e*/ 	.short	(.L_11 - .L_10)
	.align		4
.L_10:
        /*0040*/ 	.word	index@(_Z10matmul_onePfS_S_i)
        /*0044*/ 	.word	0x00000000
.L_11:


//--------------------- .nv.compat                --------------------------
	.section	.nv.compat,"",@"SHT_CUDA_COMPAT_INFO"
	.align	4
        /*0000*/ 	.byte	0x02, 0x09, 0x00, 0x00, 0x02, 0x02, 0x01, 0x00, 0x02, 0x05, 0x05, 0x00, 0x03, 0x07, 0x01, 0x01
        /*0010*/ 	.byte	0x02, 0x03, 0x00, 0x00, 0x02, 0x06, 0x01, 0x00, 0x04, 0x0b, 0x08, 0x00, 0x09, 0x00, 0x00, 0x00
        /*0020*/ 	.byte	0x00, 0x00, 0x00, 0x00


//--------------------- .nv.info._Z10matmul_twoPfS_S_ --------------------------
	.section	.nv.info._Z10matmul_twoPfS_S_,"",@"SHT_CUDA_INFO"
	.sectionflags	@""
	.align	4


	//----- nvinfo : EIATTR_CUDA_API_VERSION
	.align		4
        /*0000*/ 	.byte	0x04, 0x37
        /*0002*/ 	.short	(.L_13 - .L_12)
.L_12:
        /*0004*/ 	.word	0x00000082


	//----- nvinfo : EIATTR_KPARAM_INFO
	.align		4
.L_13:
        /*0008*/ 	.byte	0x04, 0x17
        /*000a*/ 	.short	(.L_15 - .L_14)
.L_14:
        /*000c*/ 	.word	0x00000000
        /*0010*/ 	.short	0x0002
        /*0012*/ 	.short	0x0010
        /*0014*/ 	.byte	0x00, 0xf5, 0x21, 0x00


	//----- nvinfo : EIATTR_KPARAM_INFO
	.align		4
.L_15:
        /*0018*/ 	.byte	0x04, 0x17
        /*001a*/ 	.short	(.L_17 - .L_16)
.L_16:
        /*001c*/ 	.word	0x00000000
        /*0020*/ 	.short	0x0001
        /*0022*/ 	.short	0x0008
        /*0024*/ 	.byte	0x00, 0xf5, 0x21, 0x00


	//----- nvinfo : EIATTR_KPARAM_INFO
	.align		4
.L_17:
        /*0028*/ 	.byte	0x04, 0x17
        /*002a*/ 	.short	(.L_19 - .L_18)
.L_18:
        /*002c*/ 	.word	0x00000000
        /*0030*/ 	.short	0x0000
        /*0032*/ 	.short	0x0000
        /*0034*/ 	.byte	0x00, 0xf5, 0x21, 0x00


	//----- nvinfo : EIATTR_SPARSE_MMA_MASK
	.align		4
.L_19:
        /*0038*/ 	.byte	0x03, 0x50
        /*003a*/ 	.short	0x0000


	//----- nvinfo : EIATTR_MAXREG_COUNT
	.align		4
        /*003c*/ 	.byte	0x03, 0x1b
        /*003e*/ 	.short	0x00ff


	//----- nvinfo : EIATTR_MERCURY_ISA_VERSION
	.align		4
        /*0040*/ 	.byte	0x03, 0x5f
        /*0042*/ 	.short	0x0101


	//----- nvinfo : EIATTR_VRC_CTA_INIT_COUNT
	.align		4
        /*0044*/ 	.byte	0x02, 0x4a
	.zero		1
	.zero		1


	//----- nvinfo : EIATTR_EXIT_INSTR_OFFSETS
	.align		4
        /*0048*/ 	.byte	0x04, 0x1c
        /*004a*/ 	.short	(.L_21 - .L_20)


	//   ....[0]....
.L_20:
        /*004c*/ 	.word	0x00000370


	//----- nvinfo : EIATTR_CRS_STACK_SIZE
	.align		4
.L_21:
        /*0050*/ 	.byte	0x04, 0x1e
        /*0052*/ 	.short	(.L_23 - .L_22)
.L_22:
        /*0054*/ 	.word	0x00000000


	//----- nvinfo : EIATTR_CBANK_PARAM_SIZE
	.align		4
.L_23:
        /*0058*/ 	.byte	0x03, 0x19
        /*005a*/ 	.short	0x0018


	//----- nvinfo : EIATTR_PARAM_CBANK
	.align		4
        /*005c*/ 	.byte	0x04, 0x0a
        /*005e*/ 	.short	(.L_25 - .L_24)
	.align		4
.L_24:
        /*0060*/ 	.word	index@(.nv.constant0._Z10matmul_twoPfS_S_)
        /*0064*/ 	.short	0x0380
        /*0066*/ 	.short	0x0018


	//----- nvinfo : EIATTR_SW_WAR
	.align		4
.L_25:
        /*0068*/ 	.byte	0x04, 0x36
        /*006a*/ 	.short	(.L_27 - .L_26)
.L_26:
        /*006c*/ 	.word	0x00000008
.L_27:


//--------------------- .nv.info._Z10matmul_onePfS_S_i --------------------------
	.section	.nv.info._Z10matmul_onePfS_S_i,"",@"SHT_CUDA_INFO"
	.sectionflags	@""
	.align	4


	//----- nvinfo : EIATTR_CUDA_API_VERSION
	.align		4
        /*0000*/ 	.byte	0x04, 0x37
        /*0002*/ 	.short	(.L_29 - .L_28)
.L_28:
        /*0004*/ 	.word	0x00000082


	//----- nvinfo : EIATTR_KPARAM_INFO
	.align		4
.L_29:
        /*0008*/ 	.byte	0x04, 0x17
        /*000a*/ 	.short	(.L_31 - .L_30)
.L_30:
        /*000c*/ 	.word	0x00000000
        /*0010*/ 	.short	0x0003
        /*0012*/ 	.short	0x0018
        /*0014*/ 	.byte	0x00, 0xf0, 0x11, 0x00


	//----- nvinfo : EIATTR_KPARAM_INFO
	.align		4
.L_31:
        /*0018*/ 	.byte	0x04, 0x17
        /*001a*/ 	.short	(.L_33 - .L_32)
.L_32:
        /*001c*/ 	.word	0x00000000
        /*0020*/ 	.short	0x0002
        /*0022*/ 	.short	0x0010
        /*0024*/ 	.byte	0x00, 0xf5, 0x21, 0x00


	//----- nvinfo : EIATTR_KPARAM_INFO
	.align		4
.L_33:
        /*0028*/ 	.byte	0x04, 0x17
        /*002a*/ 	.short	(.L_35 - .L_34)
.L_34:
        /*002c*/ 	.word	0x00000000
        /*0030*/ 	.short	0x0001
        /*0032*/ 	.short	0x0008
        /*0034*/ 	.byte	0x00, 0xf5, 0x21, 0x00


	//----- nvinfo : EIATTR_KPARAM_INFO
	.align		4
.L_35:
        /*0038*/ 	.byte	0x04, 0x17
        /*003a*/ 	.short	(.L_37 - .L_36)
.L_36:
        /*003c*/ 	.word	0x00000000
        /*0040*/ 	.short	0x0000
        /*0042*/ 	.short	0x0000
        /*0044*/ 	.byte	0x00, 0xf5, 0x21, 0x00


	//----- nvinfo : EIATTR_SPARSE_MMA_MASK
	.align		4
.L_37:
        /*0048*/ 	.byte	0x03, 0x50
        /*004a*/ 	.short	0x0000


	//----- nvinfo : EIATTR_MAXREG_COUNT
	.align		4
        /*004c*/ 	.byte	0x03, 0x1b
        /*004e*/ 	.short	0x00ff


	//----- nvinfo : EIATTR_NUM_BARRIERS
	.align		4
        /*0050*/ 	.byte	0x02, 0x4c
        /*0052*/ 	.byte	0x01
	.zero		1


	//----- nvinfo : EIATTR_MERCURY_ISA_VERSION
	.align		4
        /*0054*/ 	.byte	0x03, 0x5f
        /*0056*/ 	.short	0x0101


	//----- nvinfo : EIATTR_VRC_CTA_INIT_COUNT
	.align		4
        /*0058*/ 	.byte	0x02, 0x4a
	.zero		1
	.zero		1


	//----- nvinfo : EIATTR_EXIT_INSTR_OFFSETS
	.align		4
        /*005c*/ 	.byte	0x04, 0x1c
        /*005e*/ 	.short	(.L_39 - .L_38)


	//   ....[0]....
.L_38:
        /*0060*/ 	.word	0x00000910


	//----- nvinfo : EIATTR_CRS_STACK_SIZE
	.align		4
.L_39:
        /*0064*/ 	.byte	0x04, 0x1e
        /*0066*/ 	.short	(.L_41 - .L_40)
.L_40:
        /*0068*/ 	.word	0x00000000


	//----- nvinfo : EIATTR_CBANK_PARAM_SIZE
	.align		4
.L_41:
        /*006c*/ 	.byte	0x03, 0x19
        /*006e*/ 	.short	0x001c


	//----- nvinfo : EIATTR_PARAM_CBANK
	.align		4
        /*0070*/ 	.byte	0x04, 0x0a
        /*0072*/ 	.short	(.L_43 - .L_42)
	.align		4
.L_42:
        /*0074*/ 	.word	index@(.nv.constant0._Z10matmul_onePfS_S_i)
        /*0078*/ 	.short	0x0380
        /*007a*/ 	.short	0x001c


	//----- nvinfo : EIATTR_SW_WAR
	.align		4
.L_43:
        /*007c*/ 	.byte	0x04, 0x36
        /*007e*/ 	.short	(.L_45 - .L_44)
.L_44:
        /*0080*/ 	.word	0x00000008
.L_45:


//--------------------- .nv.callgraph             --------------------------
	.section	.nv.callgraph,"",@"SHT_CUDA_CALLGRAPH"
	.align	4
	.sectionentsize	8
	.align		4
        /*0000*/ 	.word	0x00000000
	.align		4
        /*0004*/ 	.word	0xffffffff
	.align		4
        /*0008*/ 	.word	0x00000000
	.align		4
        /*000c*/ 	.word	0xfffffffe
	.align		4
        /*0010*/ 	.word	0x00000000
	.align		4
        /*0014*/ 	.word	0xfffffffd
	.align		4
        /*0018*/ 	.word	0x00000000
	.align		4
        /*001c*/ 	.word	0xfffffffc


//--------------------- .text._Z10matmul_twoPfS_S_ --------------------------
	.section	.text._Z10matmul_twoPfS_S_,"ax",@progbits
	.align	128
        .global         _Z10matmul_twoPfS_S_
        .type           _Z10matmul_twoPfS_S_,@function
        .size           _Z10matmul_twoPfS_S_,(.L_x_9 - _Z10matmul_twoPfS_S_)
        .other          _Z10matmul_twoPfS_S_,@"STO_CUDA_ENTRY STV_DEFAULT"
_Z10matmul_twoPfS_S_:
.text._Z10matmul_twoPfS_S_:
[----:B------:R-:W-:Y:S01]  /*0000*/  LDC R1, c[0x0][0x37c] ;  /* 0x0000df00ff017b82 */ /* 0x000fe20000000800 */
[----:B------:R-:W0:Y:S07]  /*0010*/  S2R R4, SR_TID.X ;  /* 0x0000000000047919 */ /* 0x000e2e0000002100 */
[----:B------:R-:W1:Y:S01]  /*0020*/  LDC R0, c[0x0][0x364] ;  /* 0x0000d900ff007b82 */ /* 0x000e620000000800 */
[----:B------:R-:W-:Y:S01]  /*0030*/  BSSY.RECONVERGENT B0, `(.L_x_0) ;  /* 0x0000032000007945 */ /* 0x000fe20003800200 */
[----:B------:R-:W-:Y:S01]  /*0040*/  HFMA2 R19, -RZ, RZ, 0, 0 ;  /* 0x00000000ff137431 */ /* 0x000fe200000001ff */
[----:B------:R-:W1:Y:S05]  /*0050*/  S2R R5, SR_TID.Y ;  /* 0x0000000000057919 */ /* 0x000e6a0000002200 */
[----:B------:R-:W0:Y:S08]  /*0060*/  S2UR UR5, SR_CTAID.X ;  /* 0x00000000000579c3 */ /* 0x000e300000002500 */
[----:B------:R-:W0:Y:S08]  /*0070*/  LDC R9, c[0x0][0x360] ;  /* 0x0000d800ff097b82 */ /* 0x000e300000000800 */
[----:B------:R-:W1:Y:S08]  /*0080*/  S2UR UR4, SR_CTAID.Y ;  /* 0x00000000000479c3 */ /* 0x000e700000002600 */
[----:B------:R-:W2:Y:S01]  /*0090*/  LDC.64 R2, c[0x0][0x390] ;  /* 0x0000e400ff027b82 */ /* 0x000ea20000000a00 */
[----:B0-----:R-:W-:-:S05]  /*00a0*/  IMAD R9, R9, UR5, R4 ;  /* 0x0000000509097c24 */ /* 0x001fca000f8e0204 */
[----:B------:R-:W-:Y:S01]  /*00b0*/  ISETP.GT.AND P0, PT, R9, 0x9, PT ;  /* 0x000000090900780c */ /* 0x000fe20003f04270 */
[----:B-1----:R-:W-:Y:S01]  /*00c0*/  IMAD R0, R0, UR4, R5 ;  /* 0x0000000400007c24 */ /* 0x002fe2000f8e0205 */
[----:B------:R-:W0:Y:S03]  /*00d0*/  LDCU.64 UR4, c[0x0][0x358] ;  /* 0x00006b00ff0477ac */ /* 0x000e260008000a00 */
[C---:B------:R-:W-:Y:S01]  /*00e0*/  IMAD R5, R0.reuse, 0xa, R9 ;  /* 0x0000000a00057824 */ /* 0x040fe200078e0209 */
[----:B------:R-:W-:-:S03]  /*00f0*/  ISETP.GT.U32.OR P0, PT, R0, 0x9, P0 ;  /* 0x000000090000780c */ /* 0x000fc60000704470 */
[----:B--2---:R-:W-:-:S10]  /*0100*/  IMAD.WIDE R2, R5, 0x4, R2 ;  /* 0x0000000405027825 */ /* 0x004fd400078e0202 */
[----:B------:R-:W-:Y:S05]  /*0110*/  @P0 BRA `(.L_x_1) ;  /* 0x00000000008c0947 */ /* 0x000fea0003800000 */
[----:B------:R-:W1:Y:S01]  /*0120*/  LDC.64 R6, c[0x0][0x380] ;  /* 0x0000e000ff067b82 */ /* 0x000e620000000a00 */
[----:B------:R-:W-:-:S07]  /*0130*/  IMAD R11, R0, 0xa, RZ ;  /* 0x0000000a000b7824 */ /* 0x000fce00078e02ff */
[----:B------:R-:W2:Y:S01]  /*0140*/  LDC.64 R4, c[0x0][0x388] ;  /* 0x0000e200ff047b82 */ /* 0x000ea20000000a00 */
[----:B-1----:R-:W-:-:S05]  /*0150*/  IMAD.WIDE.U32 R6, R11, 0x4, R6 ;  /* 0x000000040b067825 */ /* 0x002fca00078e0006 */
[----:B0-----:R-:W3:Y:S01]  /*0160*/  LDG.E R0, desc[UR4][R6.64] ;  /* 0x0000000406007981 */ /* 0x001ee2000c1e1900 */
[----:B--2---:R-:W-:-:S03]  /*0170*/  IMAD.WIDE R4, R9, 0x4, R4 ;  /* 0x0000000409047825 */ /* 0x004fc600078e0204 */
[----:B------:R-:W2:Y:S04]  /*0180*/  LDG.E R23, desc[UR4][R6.64+0x4] ;  /* 0x0000040406177981 */ /* 0x000ea8000c1e1900 */
[----:B------:R-:W3:Y:S04]  /*0190*/  LDG.E R21, desc[UR4][R4.64] ;  /* 0x0000000404157981 */ /* 0x000ee8000c1e1900 */
[----:B------:R-:W2:Y:S04]  /*01a0*/  LDG.E R20, desc[UR4][R4.64+0x28] ;  /* 0x0000280404147981 */ /* 0x000ea8000c1e1900 */
[----:B------:R-:W4:Y:S04]  /*01b0*/  LDG.E R25, desc[UR4][R6.64+0x8] ;  /* 0x0000080406197981 */ /* 0x000f28000c1e1900 */
[----:B------:R-:W4:Y:S04]  /*01c0*/  LDG.E R22, desc[UR4][R4.64+0x50] ;  /* 0x0000500404167981 */ /* 0x000f28000c1e1900 */
[----:B------:R-:W5:Y:S04]  /*01d0*/  LDG.E R27, desc[UR4][R6.64+0xc] ;  /* 0x00000c04061b7981 */ /* 0x000f68000c1e1900 */
        /* <DEDUP_REMOVED lines=12> */
[----:B------:R-:W5:Y:S01]  /*02a0*/  LDG.E R19, desc[UR4][R4.64+0x168] ;  /* 0x0001680404137981 */ /* 0x000f62000c1e1900 */
[----:B---3--:R-:W-:-:S04]  /*02b0*/  FFMA R0, R0, R21, RZ ;  /* 0x0000001500007223 */ /* 0x008fc800000000ff */
[----:B--2---:R-:W-:-:S04]  /*02c0*/  FFMA R0, R23, R20, R0 ;  /* 0x0000001417007223 */ /* 0x004fc80000000000 */
[----:B----4-:R-:W-:-:S04]  /*02d0*/  FFMA R0, R25, R22, R0 ;  /* 0x0000001619007223 */ /* 0x010fc80000000000 */
[----:B-----5:R-:W-:-:S04]  /*02e0*/  FFMA R27, R27, R24, R0 ;  /* 0x000000181b1b7223 */ /* 0x020fc80000000000 */
[----:B------:R-:W-:-:S04]  /*02f0*/  FFMA R17, R16, R17, R27 ;  /* 0x0000001110117223 */ /* 0x000fc8000000001b */
[----:B------:R-:W-:-:S04]  /*0300*/  FFMA R15, R14, R15, R17 ;  /* 0x0000000f0e0f7223 */ /* 0x000fc80000000011 */
[----:B------:R-:W-:-:S04]  /*0310*/  FFMA R13, R12, R13, R15 ;  /* 0x0000000d0c0d7223 */ /* 0x000fc8000000000f */
[----:B------:R-:W-:-:S04]  /*0320*/  FFMA R11, R10, R11, R13 ;  /* 0x0000000b0a0b7223 */ /* 0x000fc8000000000d */
[----:B------:R-:W-:-:S04]  /*0330*/  FFMA R9, R8, R9, R11 ;  /* 0x0000000908097223 */ /* 0x000fc8000000000b */
[----:B------:R-:W-:-:S07]  /*0340*/  FFMA R19, R18, R19, R9 ;  /* 0x0000001312137223 */ /* 0x000fce0000000009 */
.L_x_1:
[----:B0-----:R-:W-:Y:S05]  /*0350*/  BSYNC.RECONVERGENT B0 ;  /* 0x0000000000007941 */ /* 0x001fea0003800200 */
.L_x_0:
[----:B------:R-:W-:Y:S01]  /*0360*/  STG.E desc[UR4][R2.64], R19 ;  /* 0x0000001302007986 */ /* 0x000fe2000c101904 */
[----:B------:R-:W-:Y:S05]  /*0370*/  EXIT ;  /* 0x000000000000794d */ /* 0x000fea0003800000 */
.L_x_2:
[----:B------:R-:W-:-:S00]  /*0380*/  BRA `(.L_x_2) ;  /* 0xfffffffc00fc7947 */ /* 0x000fc0000383ffff */
[----:B------:R-:W-:-:S00]  /*0390*/  NOP ;  /* 0x0000000000007918 */ /* 0x000fc00000000000 */
        /* <DEDUP_REMOVED lines=14> */
.L_x_9:


//--------------------- .text._Z10matmul_onePfS_S_i --------------------------
	.section	.text._Z10matmul_onePfS_S_i,"ax",@progbits
	.align	128
        .global         _Z10matmul_onePfS_S_i
        .type           _Z10matmul_onePfS_S_i,@function
        .size           _Z10matmul_onePfS_S_i,(.L_x_10 - _Z10matmul_onePfS_S_i)
        .other          _Z10matmul_onePfS_S_i,@"STO_CUDA_ENTRY STV_DEFAULT"
_Z10matmul_onePfS_S_i:
.text._Z10matmul_onePfS_S_i:
[----:B------:R-:W-:Y:S01]  /*0000*/  LDC R1, c[0x0][0x37c] ;  /* 0x0000df00ff017b82 */ /* 0x000fe20000000800 */
[----:B------:R-:W0:Y:S07]  /*0010*/  S2R R0, SR_TID.X ;  /* 0x0000000000007919 */ /* 0x000e2e0000002100 */
[----:B------:R-:W0:Y:S01]  /*0020*/  S2UR UR7, SR_CTAID.X ;  /* 0x00000000000779c3 */ /* 0x000e220000002500 */
[----:B------:R-:W1:Y:S01]  /*0030*/  LDCU UR6, c[0x0][0x398] ;  /* 0x00007300ff0677ac */ /* 0x000e620008000800 */
[----:B------:R-:W2:Y:S06]  /*0040*/  LDCU.64 UR10, c[0x0][0x388] ;  /* 0x00007100ff0a77ac */ /* 0x000eac0008000a00 */
[----:B------:R-:W0:Y:S01]  /*0050*/  LDC R3, c[0x0][0x360] ;  /* 0x0000d800ff037b82 */ /* 0x000e220000000800 */
[----:B------:R-:W3:Y:S01]  /*0060*/  LDCU.64 UR4, c[0x0][0x390] ;  /* 0x00007200ff0477ac */ /* 0x000ee20008000a00 */
[----:B------:R-:W4:Y:S06]  /*0070*/  LDCU.64 UR12, c[0x0][0x358] ;  /* 0x00006b00ff0c77ac */ /* 0x000f2c0008000a00 */
[----:B------:R-:W5:Y:S01]  /*0080*/  S2UR UR8, SR_CgaCtaId ;  /* 0x00000000000879c3 */ /* 0x000f620000008800 */
[----:B-1----:R-:W-:-:S02]  /*0090*/  UIMAD UR6, UR6, 0xa, URZ ;  /* 0x0000000a060678a4 */ /* 0x002fc4000f8e02ff */
[----:B--2---:R-:W-:-:S05]  /*00a0*/  UIADD3 UR9, UP0, UPT, UR10, 0x4, URZ ;  /* 0x000000040a097890 */ /* 0x004fca000ff1e0ff */
[----:B------:R-:W1:Y:S01]  /*00b0*/  LDC.64 R24, c[0x0][0x380] ;  /* 0x0000e000ff187b82 */ /* 0x000e620000000a00 */
[----:B---3--:R-:W-:Y:S02]  /*00c0*/  UIMAD.WIDE UR4, UR6, 0x4, UR4 ;  /* 0x00000004060478a5 */ /* 0x008fe4000f8e0204 */
[----:B------:R-:W-:Y:S02]  /*00d0*/  UIADD3.X UR10, UPT, UPT, URZ, UR11, URZ, UP0, !UPT ;  /* 0x0000000bff0a7290 */ /* 0x000fe400087fe4ff */
[----:B------:R-:W-:-:S03]  /*00e0*/  UIADD3 UR11, UP0, UPT, UR4, 0x4, URZ ;  /* 0x00000004040b7890 */ /* 0x000fc6000ff1e0ff */
[----:B------:R-:W2:Y:S01]  /*00f0*/  LDC.64 R22, c[0x0][0x390] ;  /* 0x0000e400ff167b82 */ /* 0x000ea20000000a00 */
[----:B0-----:R-:W-:Y:S01]  /*0100*/  IMAD R2, R3, UR7, R0 ;  /* 0x0000000703027c24 */ /* 0x001fe2000f8e0200 */
[----:B------:R-:W-:Y:S01]  /*0110*/  UMOV UR7, 0x400 ;  /* 0x0000040000077882 */ /* 0x000fe20000000000 */
[----:B------:R-:W-:Y:S01]  /*0120*/  ISETP.NE.AND P0, PT, R0, RZ, PT ;  /* 0x000000ff0000720c */ /* 0x000fe20003f05270 */
[----:B------:R-:W-:Y:S02]  /*0130*/  UIADD3.X UR5, UPT, UPT, URZ, UR5, URZ, UP0, !UPT ;  /* 0x00000005ff057290 */ /* 0x000fe400087fe4ff */
[C---:B------:R-:W-:Y:S01]  /*0140*/  IADD3 R3, PT, PT, R2.reuse, UR6, RZ ;  /* 0x0000000602037c10 */ /* 0x040fe2000fffe0ff */
[----:B------:R-:W-:Y:S01]  /*0150*/  IMAD R2, R2, 0xa, RZ ;  /* 0x0000000a02027824 */ /* 0x000fe200078e02ff */
[----:B-----5:R-:W-:Y:S01]  /*0160*/  ULEA UR7, UR8, UR7, 0x18 ;  /* 0x0000000708077291 */ /* 0x020fe2000f8ec0ff */
[----:B------:R-:W-:-:S05]  /*0170*/  UMOV UR4, URZ ;  /* 0x000000ff00047c82 */ /* 0x000fca0008000000 */
[----:B------:R-:W-:Y:S01]  /*0180*/  LEA R20, R0, UR7, 0x2 ;  /* 0x0000000700147c11 */ /* 0x000fe2000f8e10ff */
[----:B-1----:R-:W-:Y:S01]  /*0190*/  IMAD.WIDE R24, R3, 0x4, R24 ;  /* 0x0000000403187825 */ /* 0x002fe200078e0218 */
[----:B----4-:R-:W-:-:S07]  /*01a0*/  MOV R3, UR6 ;  /* 0x0000000600037c02 */ /* 0x010fce0008000f00 */
.L_x_7:
[----:B------:R-:W-:Y:S01]  /*01b0*/  MOV R26, UR9 ;  /* 0x00000009001a7c02 */ /* 0x000fe20008000f00 */
[----:B-1----:R-:W3:Y:S01]  /*01c0*/  LDG.E R4, desc[UR12][R24.64] ;  /* 0x0000000c18047981 */ /* 0x002ee2000c1e1900 */
[----:B------:R-:W-:-:S03]  /*01d0*/  MOV R27, UR10 ;  /* 0x0000000a001b7c02 */ /* 0x000fc60008000f00 */
[----:B------:R-:W-:-:S05]  /*01e0*/  IMAD.WIDE R26, R2, 0x4, R26 ;  /* 0x00000004021a7825 */ /* 0x000fca00078e021a */
[----:B0-----:R-:W3:Y:S01]  /*01f0*/  LDG.E R5, desc[UR12][R26.64+-0x4] ;  /* 0xfffffc0c1a057981 */ /* 0x001ee2000c1e1900 */
[----:B------:R-:W-:Y:S01]  /*0200*/  BSSY.RECONVERGENT B0, `(.L_x_3) ;  /* 0x0000032000007945 */ /* 0x000fe20003800200 */
[----:B---3--:R-:W-:-:S05]  /*0210*/  FMUL R5, R4, R5 ;  /* 0x0000000504057220 */ /* 0x008fca0000400000 */
[----:B------:R0:W-:Y:S01]  /*0220*/  STS [R20], R5 ;  /* 0x0000000514007388 */ /* 0x0001e20000000800 */
[----:B------:R-:W-:Y:S06]  /*0230*/  BAR.SYNC.DEFER_BLOCKING 0x0 ;  /* 0x0000000000007b1d */ /* 0x000fec0000010000 */
[----:B------:R-:W-:Y:S05]  /*0240*/  @P0 BRA `(.L_x_4) ;  /* 0x0000000000b40947 */ /* 0x000fea0003800000 */
[----:B------:R-:W1:Y:S01]  /*0250*/  S2UR UR7, SR_CgaCtaId ;  /* 0x00000000000779c3 */ /* 0x000e620000008800 */
[----:B------:R-:W-:Y:S02]  /*0260*/  UMOV UR6, 0x400 ;  /* 0x0000040000067882 */ /* 0x000fe40000000000 */
[----:B-1----:R-:W-:-:S09]  /*0270*/  ULEA UR6, UR7, UR6, 0x18 ;  /* 0x0000000607067291 */ /* 0x002fd2000f8ec0ff */
[----:B0-----:R-:W0:Y:S04]  /*0280*/  LDS.128 R4, [UR6] ;  /* 0x00000006ff047984 */ /* 0x001e280008000c00 */
[----:B------:R-:W1:Y:S04]  /*0290*/  LDS.128 R16, [UR6+0x10] ;  /* 0x00001006ff107984 */ /* 0x000e680008000c00 */
[----:B------:R-:W3:Y:S04]  /*02a0*/  LDS.128 R8, [UR6+0x20] ;  /* 0x00002006ff087984 */ /* 0x000ee80008000c00 */
[----:B------:R-:W4:Y:S01]  /*02b0*/  LDS.128 R12, [UR6+0x30] ;  /* 0x00003006ff0c7984 */ /* 0x000f220008000c00 */
[----:B0-----:R-:W-:-:S04]  /*02c0*/  FADD R4, RZ, R4 ;  /* 0x00000004ff047221 */ /* 0x001fc80000000000 */
[----:B------:R-:W-:-:S04]  /*02d0*/  FADD R5, R4, R5 ;  /* 0x0000000504057221 */ /* 0x000fc80000000000 */
[----:B------:R-:W-:-:S04]  /*02e0*/  FADD R6, R5, R6 ;  /* 0x0000000605067221 */ /* 0x000fc80000000000 */
[----:B------:R-:W-:-:S04]  /*02f0*/  FADD R7, R6, R7 ;  /* 0x0000000706077221 */ /* 0x000fc80000000000 */
[----:B-1----:R-:W-:Y:S02]  /*0300*/  FADD R16, R7, R16 ;  /* 0x0000001007107221 */ /* 0x002fe40000000000 */
[----:B------:R-:W0:Y:S02]  /*0310*/  LDS.128 R4, [UR6+0x40] ;  /* 0x00004006ff047984 */ /* 0x000e240008000c00 */
[----:B------:R-:W-:-:S04]  /*0320*/  FADD R17, R16, R17 ;  /* 0x0000001110117221 */ /* 0x000fc80000000000 */
[----:B------:R-:W-:-:S04]  /*0330*/  FADD R18, R17, R18 ;  /* 0x0000001211127221 */ /* 0x000fc80000000000 */
[----:B------:R-:W-:-:S04]  /*0340*/  FADD R19, R18, R19 ;  /* 0x0000001312137221 */ /* 0x000fc80000000000 */
[----:B---3--:R-:W-:Y:S02]  /*0350*/  FADD R8, R19, R8 ;  /* 0x0000000813087221 */ /* 0x008fe40000000000 */
[----:B------:R-:W1:Y:S02]  /*0360*/  LDS.128 R16, [UR6+0x50] ;  /* 0x00005006ff107984 */ /* 0x000e640008000c00 */
[----:B------:R-:W-:-:S04]  /*0370*/  FADD R9, R8, R9 ;  /* 0x0000000908097221 */ /* 0x000fc80000000000 */
[----:B------:R-:W-:-:S04]  /*0380*/  FADD R10, R9, R10 ;  /* 0x0000000a090a7221 */ /* 0x000fc80000000000 */
[----:B------:R-:W-:-:S04]  /*0390*/  FADD R11, R10, R11 ;  /* 0x0000000b0a0b7221 */ /* 0x000fc80000000000 */
[----:B----4-:R-:W-:Y:S02]  /*03a0*/  FADD R12, R11, R12 ;  /* 0x0000000c0b0c7221 */ /* 0x010fe40000000000 */
[----:B------:R-:W3:Y:S02]  /*03b0*/  LDS.128 R8, [UR6+0x60] ;  /* 0x00006006ff087984 */ /* 0x000ee40008000c00 */
[----:B------:R-:W-:-:S04]  /*03c0*/  FADD R13, R12, R13 ;  /* 0x0000000d0c0d7221 */ /* 0x000fc80000000000 */
[----:B------:R-:W-:-:S04]  /*03d0*/  FADD R14, R13, R14 ;  /* 0x0000000e0d0e7221 */ /* 0x000fc80000000000 */
[----:B------:R-:W-:-:S04]  /*03e0*/  FADD R15, R14, R15 ;  /* 0x0000000f0e0f7221 */ /* 0x000fc80000000000 */
[----:B0-----:R-:W-:Y:S02]  /*03f0*/  FADD R4, R15, R4 ;  /* 0x000000040f047221 */ /* 0x001fe40000000000 */
[----:B------:R-:W0:Y:S02]  /*0400*/  LDS.128 R12, [UR6+0x70] ;  /* 0x00007006ff0c7984 */ /* 0x000e240008000c00 */
[----:B------:R-:W-:-:S04]  /*0410*/  FADD R5, R4, R5 ;  /* 0x0000000504057221 */ /* 0x000fc80000000000 */
[----:B------:R-:W-:Y:S01]  /*0420*/  FADD R6, R5, R6 ;  /* 0x0000000605067221 */ /* 0x000fe20000000000 */
[----:B--2---:R-:W-:-:S04]  /*0430*/  IMAD.WIDE R4, R3, 0x4, R22 ;  /* 0x0000000403047825 */ /* 0x004fc800078e0216 */
[----:B------:R-:W-:-:S04]  /*0440*/  FADD R7, R6, R7 ;  /* 0x0000000706077221 */ /* 0x000fc80000000000 */
[----:B-1----:R-:W-:-:S04]  /*0450*/  FADD R16, R7, R16 ;  /* 0x0000001007107221 */ /* 0x002fc80000000000 */
[----:B------:R-:W-:-:S04]  /*0460*/  FADD R17, R16, R17 ;  /* 0x0000001110117221 */ /* 0x000fc80000000000 */
[----:B------:R-:W-:-:S04]  /*0470*/  FADD R18, R17, R18 ;  /* 0x0000001211127221 */ /* 0x000fc80000000000 */
[----:B------:R-:W-:-:S04]  /*0480*/  FADD R19, R18, R19 ;  /* 0x0000001312137221 */ /* 0x000fc80000000000 */
[----:B---3--:R-:W-:-:S04]  /*0490*/  FADD R8, R19, R8 ;  /* 0x0000000813087221 */ /* 0x008fc80000000000 */
[----:B------:R-:W-:-:S04]  /*04a0*/  FADD R9, R8, R9 ;  /* 0x0000000908097221 */ /* 0x000fc80000000000 */
[----:B------:R-:W-:-:S04]  /*04b0*/  FADD R10, R9, R10 ;  /* 0x0000000a090a7221 */ /* 0x000fc80000000000 */
[----:B------:R-:W-:-:S04]  /*04c0*/  FADD R11, R10, R11 ;  /* 0x0000000b0a0b7221 */ /* 0x000fc80000000000 */
[----:B0-----:R-:W-:-:S04]  /*04d0*/  FADD R12, R11, R12 ;  /* 0x0000000c0b0c7221 */ /* 0x001fc80000000000 */
[----:B------:R-:W-:-:S04]  /*04e0*/  FADD R13, R12, R13 ;  /* 0x0000000d0c0d7221 */ /* 0x000fc80000000000 */
[----:B------:R-:W-:-:S04]  /*04f0*/  FADD R14, R13, R14 ;  /* 0x0000000e0d0e7221 */ /* 0x000fc80000000000 */
[----:B------:R-:W-:-:S05]  /*0500*/  FADD R15, R14, R15 ;  /* 0x0000000f0e0f7221 */ /* 0x000fca0000000000 */
[----:B------:R1:W-:Y:S02]  /*0510*/  REDG.E.ADD.F32.FTZ.RN.STRONG.GPU desc[UR12][R4.64], R15 ;  /* 0x0000000f040079a6 */ /* 0x0003e4000c12f30c */
.L_x_4:
[----:B------:R-:W-:Y:S05]  /*0520*/  BSYNC.RECONVERGENT B0 ;  /* 0x0000000000007941 */ /* 0x000fea0003800200 */
.L_x_3:
[----:B------:R-:W0:Y:S04]  /*0530*/  LDG.E R27, desc[UR12][R26.64] ;  /* 0x0000000c1a1b7981 */ /* 0x000e28000c1e1900 */
[----:B-1----:R-:W0:Y:S01]  /*0540*/  LDG.E R4, desc[UR12][R24.64] ;  /* 0x0000000c18047981 */ /* 0x002e22000c1e1900 */
[----:B------:R-:W-:Y:S01]  /*0550*/  ISETP.NE.AND P0, PT, R0, RZ, PT ;  /* 0x000000ff0000720c */ /* 0x000fe20003f05270 */
[----:B------:R-:W-:Y:S01]  /*0560*/  UIADD3 UR4, UPT, UPT, UR4, 0x2, URZ ;  /* 0x0000000204047890 */ /* 0x000fe2000fffe0ff */
[----:B------:R-:W-:Y:S03]  /*0570*/  BSSY.RECONVERGENT B0, `(.L_x_5) ;  /* 0x0000034000007945 */ /* 0x000fe60003800200 */
[----:B------:R-:W-:Y:S01]  /*0580*/  UISETP.NE.AND UP1, UPT, UR4, 0xa, UPT ;  /* 0x0000000a0400788c */ /* 0x000fe2000bf25270 */
[----:B0-----:R-:W-:-:S05]  /*0590*/  FMUL R5, R4, R27 ;  /* 0x0000001b04057220 */ /* 0x001fca0000400000 */
        /* <DEDUP_REMOVED lines=31> */
[----:B------:R-:W-:Y:S01]  /*0790*/  FADD R5, R4, R5 ;  /* 0x0000000504057221 */ /* 0x000fe20000000000 */
[----:B------:R-:W-:-:S03]  /*07a0*/  MOV R4, UR11 ;  /* 0x0000000b00047c02 */ /* 0x000fc60008000f00 */
[----:B------:R-:W-:Y:S01]  /*07b0*/  FADD R6, R5, R6 ;  /* 0x0000000605067221 */ /* 0x000fe20000000000 */
[----:B------:R-:W-:-:S03]  /*07c0*/  MOV R5, UR5 ;  /* 0x0000000500057c02 */ /* 0x000fc60008000f00 */
        /* <DEDUP_REMOVED lines=14> */
.L_x_6:
[----:B------:R-:W-:Y:S05]  /*08b0*/  BSYNC.RECONVERGENT B0 ;  /* 0x0000000000007941 */ /* 0x000fea0003800200 */
.L_x_5:
[----:B------:R-:W-:Y:S01]  /*08c0*/  UIADD3 UR11, UP0, UPT, UR11, 0x8, URZ ;  /* 0x000000080b0b7890 */ /* 0x000fe2000ff1e0ff */
[----:B------:R-:W-:Y:S02]  /*08d0*/  IADD3 R3, PT, PT, R3, 0x2, RZ ;  /* 0x0000000203037810 */ /* 0x000fe40007ffe0ff */
[----:B------:R-:W-:Y:S01]  /*08e0*/  IADD3 R2, PT, PT, R2, 0x2, RZ ;  /* 0x0000000202027810 */ /* 0x000fe20007ffe0ff */
[----:B------:R-:W-:Y:S01]  /*08f0*/  UIADD3.X UR5, UPT, UPT, URZ, UR5, URZ, UP0, !UPT ;  /* 0x00000005ff057290 */ /* 0x000fe200087fe4ff */
[----:B------:R-:W-:Y:S11]  /*0900*/  BRA.U UP1, `(.L_x_7) ;  /* 0xfffffff901287547 */ /* 0x000ff6000b83ffff */
[----:B------:R-:W-:Y:S05]  /*0910*/  EXIT ;  /* 0x000000000000794d */ /* 0x000fea0003800000 */
.L_x_8:
        /* <DEDUP_REMOVED lines=14> */
.L_x_10:


//--------------------- .nv.shared.reserved.0     --------------------------
	.section	.nv.shared.reserved.0,"aw",@nobits
	.weak		__nv_reservedSMEM_offset_0_alias
	.size		__nv_reservedSMEM_offset_0_alias, 0, 64
	.other		__nv_reservedSMEM_offset_0_alias,@"STO_CUDA_RESERVED_SHARED STV_DEFAULT"
__nv_reservedSMEM_offset_0_alias:
	.zero		0
	.zero		64


//--------------------- .nv.shared._Z10matmul_onePfS_S_i --------------------------
	.section	.nv.shared._Z10matmul_onePfS_S_i,"aw",@nobits
	.sectionflags	@""
	.align	4
.nv.shared._Z10matmul_onePfS_S_i:
	.zero		1152


//--------------------- .nv.constant0._Z10matmul_twoPfS_S_ --------------------------
	.section	.nv.constant0._Z10matmul_twoPfS_S_,"a",@progbits
	.sectionflags	@""
	.align	4
.nv.constant0._Z10matmul_twoPfS_S_:
	.zero		920


//--------------------- .nv.constant0._Z10matmul_onePfS_S_i --------------------------
	.section	.nv.constant0._Z10matmul_onePfS_S_i,"a",@progbits
	.sectionflags	@""
	.align	4
.nv.constant0._Z10matmul_onePfS_S_i:
	.zero		924


//--------------------- SYMBOLS --------------------------

	.type		.nv.reservedSmem.offset0,@object
	.size		.nv.reservedSmem.offset0,0x4
	.type		.nv.reservedSmem.cap,@object
	.size		.nv.reservedSmem.cap,0x4
